//
// Generated by NVIDIA NVVM Compiler
//
// Compiler Build ID: CL-36424714
// Cuda compilation tools, release 13.0, V13.0.88
// Based on NVVM 20.0.0
//

.version 9.0
.target sm_100
.address_size 64

	// .globl	_Z10bitreversePj

.visible .entry _Z10bitreversePj(
	.param .u64 .ptr .align 1 _Z10bitreversePj_param_0
)
{
	.reg .b32 	%r<8>;
	.reg .b64 	%rd<5>;

	ld.param.u64 	%rd1, [_Z10bitreversePj_param_0];
	cvta.to.global.u64 	%rd2, %rd1;
	mov.u32 	%r1, %tid.x;
	mul.wide.u32 	%rd3, %r1, 4;
	add.s64 	%rd4, %rd2, %rd3;
	ld.global.u32 	%r2, [%rd4];
	shr.u32 	%r3, %r2, 4;
	and.b32  	%r4, %r3, 15;
	shl.b32 	%r5, %r2, 4;
	and.b32  	%r6, %r5, 240;
	or.b32  	%r7, %r4, %r6;
	st.global.u32 	[%rd4], %r7;
	ret;

}


// ===== COMPILED SASS (sm_100) =====

	.target	sm_100

	.elftype	@"ET_EXEC"


//--------------------- .note.nv.tkinfo           --------------------------
	.section	.note.nv.tkinfo,"",@"SHT_NOTE"
	.sectionflags	@"SHF_NOTE_NV_TKINFO"
	.tkinfo
        /*0018*/ 	.word	0x00000002
        /*0030*/ 	.string	""
        /*0030*/ 	.string	"ptxas"
        /*0030*/ 	.string	"Cuda compilation tools, release 13.0, V13.0.88"
        /*0030*/ 	.string	"Build cuda_13.0.r13.0/compiler.36424714_0"
        /*0030*/ 	.string	"-arch sm_100 -m 64 "



//--------------------- .note.nv.cuinfo           --------------------------
	.section	.note.nv.cuinfo,"",@"SHT_NOTE"
	.sectionflags	@"SHF_NOTE_NV_CUINFO"
        /*0018*/ 	.short	0x0002
        /*001a*/ 	.short	0x0064
        /*001c*/ 	.short	0x0082
	.zero		2


//--------------------- .nv.info                  --------------------------
	.section	.nv.info,"",@"SHT_CUDA_INFO"
	.align	4


	//----- nvinfo : EIATTR_REGCOUNT
	.align		4
        /*0000*/ 	.byte	0x04, 0x2f
        /*0002*/ 	.short	(.L_1 - .L_0)
	.align		4
.L_0:
        /*0004*/ 	.word	index@(_Z10bitreversePj)
        /*0008*/ 	.word	0x00000008


	//----- nvinfo : EIATTR_FRAME_SIZE
	.align		4
.L_1:
        /*000c*/ 	.byte	0x04, 0x11
        /*000e*/ 	.short	(.L_3 - .L_2)
	.align		4
.L_2:
        /*0010*/ 	.word	index@(_Z10bitreversePj)
        /*0014*/ 	.word	0x00000000


	//----- nvinfo : EIATTR_MIN_STACK_SIZE
	.align		4
.L_3:
        /*0018*/ 	.byte	0x04, 0x12
        /*001a*/ 	.short	(.L_5 - .L_4)
	.align		4
.L_4:
        /*001c*/ 	.word	index@(_Z10bitreversePj)
        /*0020*/ 	.word	0x00000000
.L_5:


//--------------------- .nv.compat                --------------------------
	.section	.nv.compat,"",@"SHT_CUDA_COMPAT_INFO"
	.align	4
        /*0000*/ 	.byte	0x02, 0x09, 0x00, 0x00, 0x02, 0x02, 0x01, 0x00, 0x02, 0x05, 0x05, 0x00, 0x03, 0x07, 0x01, 0x01
        /*0010*/ 	.byte	0x02, 0x03, 0x00, 0x00, 0x02, 0x06, 0x01, 0x00, 0x04, 0x0b, 0x08, 0x00, 0x09, 0x00, 0x00, 0x00
        /*0020*/ 	.byte	0x00, 0x00, 0x00, 0x00


//--------------------- .nv.info._Z10bitreversePj --------------------------
	.section	.nv.info._Z10bitreversePj,"",@"SHT_CUDA_INFO"
	.sectionflags	@""
	.align	4


	//----- nvinfo : EIATTR_CUDA_API_VERSION
	.align		4
        /*0000*/ 	.byte	0x04, 0x37
        /*0002*/ 	.short	(.L_7 - .L_6)
.L_6:
        /*0004*/ 	.word	0x00000082


	//----- nvinfo : EIATTR_KPARAM_INFO
	.align		4
.L_7:
        /*0008*/ 	.byte	0x04, 0x17
        /*000a*/ 	.short	(.L_9 - .L_8)
.L_8:
        /*000c*/ 	.word	0x00000000
        /*0010*/ 	.short	0x0000
        /*0012*/ 	.short	0x0000
        /*0014*/ 	.byte	0x00, 0xf5, 0x21, 0x00


	//----- nvinfo : EIATTR_SPARSE_MMA_MASK
	.align		4
.L_9:
        /*0018*/ 	.byte	0x03, 0x50
        /*001a*/ 	.short	0x0000


	//----- nvinfo : EIATTR_MAXREG_COUNT
	.align		4
        /*001c*/ 	.byte	0x03, 0x1b
        /*001e*/ 	.short	0x00ff


	//----- nvinfo : EIATTR_MERCURY_ISA_VERSION
	.align		4
        /*0020*/ 	.byte	0x03, 0x5f
        /*0022*/ 	.short	0x0101


	//----- nvinfo : EIATTR_VRC_CTA_INIT_COUNT
	.align		4
        /*0024*/ 	.byte	0x02, 0x4a
	.zero		1
	.zero		1


	//----- nvinfo : EIATTR_EXIT_INSTR_OFFSETS
	.align		4
        /*0028*/ 	.byte	0x04, 0x1c
        /*002a*/ 	.short	(.L_11 - .L_10)


	//   ....[0]....
.L_10:
        /*002c*/ 	.word	0x000000b0


	//----- nvinfo : EIATTR_CBANK_PARAM_SIZE
	.align		4
.L_11:
        /*0030*/ 	.byte	0x03, 0x19
        /*0032*/ 	.short	0x0008


	//----- nvinfo : EIATTR_PARAM_CBANK
	.align		4
        /*0034*/ 	.byte	0x04, 0x0a
        /*0036*/ 	.short	(.L_13 - .L_12)
	.align		4
.L_12:
        /*0038*/ 	.word	index@(.nv.constant0._Z10bitreversePj)
        /*003c*/ 	.short	0x0380
        /*003e*/ 	.short	0x0008


	//----- nvinfo : EIATTR_SW_WAR
	.align		4
.L_13:
        /*0040*/ 	.byte	0x04, 0x36
        /*0042*/ 	.short	(.L_15 - .L_14)
.L_14:
        /*0044*/ 	.word	0x00000008
.L_15:


//--------------------- .nv.callgraph             --------------------------
	.section	.nv.callgraph,"",@"SHT_CUDA_CALLGRAPH"
	.align	4
	.sectionentsize	8
	.align		4
        /*0000*/ 	.word	0x00000000
	.align		4
        /*0004*/ 	.word	0xffffffff
	.align		4
        /*0008*/ 	.word	0x00000000
	.align		4
        /*000c*/ 	.word	0xfffffffe
	.align		4
        /*0010*/ 	.word	0x00000000
	.align		4
        /*0014*/ 	.word	0xfffffffd
	.align		4
        /*0018*/ 	.word	0x00000000
	.align		4
        /*001c*/ 	.word	0xfffffffc


//--------------------- .text._Z10bitreversePj    --------------------------
	.section	.text._Z10bitreversePj,"ax",@progbits
	.align	128
        .global         _Z10bitreversePj
        .type           _Z10bitreversePj,@function
        .size           _Z10bitreversePj,(.L_x_1 - _Z10bitreversePj)
        .other          _Z10bitreversePj,@"STO_CUDA_ENTRY STV_DEFAULT"
_Z10bitreversePj:
.text._Z10bitreversePj:
[----:B------:R-:W-:Y:S01]  /*0000*/  LDC R1, c[0x0][0x37c] ;  /* 0x0000df00ff017b82 */ /* 0x000fe20000000800 */
[----:B------:R-:W0:Y:S07]  /*0010*/  S2R R5, SR_TID.X ;  /* 0x0000000000057919 */ /* 0x000e2e0000002100 */
[----:B------:R-:W0:Y:S01]  /*0020*/  LDC.64 R2, c[0x0][0x380] ;  /* 0x0000e000ff027b82 */ /* 0x000e220000000a00 */
[----:B------:R-:W1:Y:S01]  /*0030*/  LDCU.64 UR4, c[0x0][0x358] ;  /* 0x00006b00ff0477ac */ /* 0x000e620008000a00 */
[----:B0-----:R-:W-:-:S05]  /*0040*/  IMAD.WIDE.U32 R2, R5, 0x4, R2 ;  /* 0x0000000405027825 */ /* 0x001fca00078e0002 */
[----:B-1----:R-:W2:Y:S02]  /*0050*/  LDG.E R0, desc[UR4][R2.64] ;  /* 0x0000000402007981 */ /* 0x002ea4000c1e1900 */
[----:B--2---:R-:W-:Y:S01]  /*0060*/  SHF.R.U32.HI R4, RZ, 0x4, R0 ;  /* 0x00000004ff047819 */ /* 0x004fe20000011600 */
[----:B------:R-:W-:-:S03]  /*0070*/  IMAD.SHL.U32 R5, R0, 0x10, RZ ;  /* 0x0000001000057824 */ /* 0x000fc600078e00ff */
[----:B------:R-:W-:-:S04]  /*0080*/  LOP3.LUT R4, R4, 0xf, RZ, 0xc0, !PT ;  /* 0x0000000f04047812 */ /* 0x000fc800078ec0ff */
[----:B------:R-:W-:-:S05]  /*0090*/  LOP3.LUT R5, R4, 0xf0, R5, 0xf8, !PT ;  /* 0x000000f004057812 */ /* 0x000fca00078ef805 */
[----:B------:R-:W-:Y:S01]  /*00a0*/  STG.E desc[UR4][R2.64], R5 ;  /* 0x0000000502007986 */ /* 0x000fe2000c101904 */
[----:B------:R-:W-:Y:S05]  /*00b0*/  EXIT ;  /* 0x000000000000794d */ /* 0x000fea0003800000 */
.L_x_0:
[----:B------:R-:W-:-:S00]  /*00c0*/  BRA `(.L_x_0) ;  /* 0xfffffffc00fc7947 */ /* 0x000fc0000383ffff */
[----:B------:R-:W-:-:S00]  /*00d0*/  NOP ;  /* 0x0000000000007918 */ /* 0x000fc00000000000 */
        /* <DEDUP_REMOVED lines=10> */
.L_x_1:


//--------------------- .nv.shared.reserved.0     --------------------------
	.section	.nv.shared.reserved.0,"aw",@nobits
	.weak		__nv_reservedSMEM_offset_0_alias
	.size		__nv_reservedSMEM_offset_0_alias, 0, 64
	.other		__nv_reservedSMEM_offset_0_alias,@"STO_CUDA_RESERVED_SHARED STV_DEFAULT"
__nv_reservedSMEM_offset_0_alias:
	.zero		0
	.zero		64


//--------------------- .nv.constant0._Z10bitreversePj --------------------------
	.section	.nv.constant0._Z10bitreversePj,"a",@progbits
	.sectionflags	@""
	.align	4
.nv.constant0._Z10bitreversePj:
	.zero		904


//--------------------- SYMBOLS --------------------------

	.type		.nv.reservedSmem.offset0,@object
	.size		.nv.reservedSmem.offset0,0x4
